//
// Generated by NVIDIA NVVM Compiler
//
// Compiler Build ID: CL-36424714
// Cuda compilation tools, release 13.0, V13.0.88
// Based on NVVM 20.0.0
//

.version 9.0
.target sm_100
.address_size 64

	// .globl	_Z13matmul_kernelPfS_S_iii

.visible .entry _Z13matmul_kernelPfS_S_iii(
	.param .u64 .ptr .align 1 _Z13matmul_kernelPfS_S_iii_param_0,
	.param .u64 .ptr .align 1 _Z13matmul_kernelPfS_S_iii_param_1,
	.param .u64 .ptr .align 1 _Z13matmul_kernelPfS_S_iii_param_2,
	.param .u32 _Z13matmul_kernelPfS_S_iii_param_3,
	.param .u32 _Z13matmul_kernelPfS_S_iii_param_4,
	.param .u32 _Z13matmul_kernelPfS_S_iii_param_5
)
{
	.reg .pred 	%p<13>;
	.reg .b32 	%r<41>;
	.reg .b32 	%f<68>;
	.reg .b64 	%rd<53>;

	ld.param.u64 	%rd7, [_Z13matmul_kernelPfS_S_iii_param_0];
	ld.param.u64 	%rd8, [_Z13matmul_kernelPfS_S_iii_param_1];
	ld.param.u64 	%rd6, [_Z13matmul_kernelPfS_S_iii_param_2];
	ld.param.u32 	%r20, [_Z13matmul_kernelPfS_S_iii_param_3];
	ld.param.u32 	%r18, [_Z13matmul_kernelPfS_S_iii_param_4];
	ld.param.u32 	%r19, [_Z13matmul_kernelPfS_S_iii_param_5];
	cvta.to.global.u64 	%rd1, %rd8;
	cvta.to.global.u64 	%rd2, %rd7;
	mov.u32 	%r21, %ctaid.y;
	mov.u32 	%r22, %ntid.y;
	mov.u32 	%r23, %tid.y;
	mad.lo.s32 	%r1, %r21, %r22, %r23;
	mov.u32 	%r24, %ctaid.x;
	mov.u32 	%r25, %ntid.x;
	mov.u32 	%r26, %tid.x;
	mad.lo.s32 	%r2, %r24, %r25, %r26;
	setp.ge.s32 	%p1, %r1, %r20;
	setp.ge.s32 	%p2, %r2, %r19;
	or.pred  	%p3, %p1, %p2;
	@%p3 bra 	$L__BB0_14;
	setp.lt.s32 	%p4, %r18, 1;
	mov.f32 	%f67, 0f00000000;
	@%p4 bra 	$L__BB0_13;
	mul.lo.s32 	%r3, %r18, %r1;
	and.b32  	%r4, %r18, 7;
	setp.lt.u32 	%p5, %r18, 8;
	mov.f32 	%f67, 0f00000000;
	mov.b32 	%r39, 0;
	@%p5 bra 	$L__BB0_5;
	and.b32  	%r39, %r18, 2147483640;
	neg.s32 	%r37, %r39;
	shl.b32 	%r7, %r19, 3;
	mul.wide.u32 	%rd9, %r3, 4;
	add.s64 	%rd10, %rd9, %rd2;
	add.s64 	%rd52, %rd10, 16;
	mov.f32 	%f67, 0f00000000;
	mul.wide.s32 	%rd13, %r19, 4;
	mov.u32 	%r36, %r2;
$L__BB0_4:
	.pragma "nounroll";
	ld.global.f32 	%f17, [%rd52+-16];
	mul.wide.s32 	%rd11, %r36, 4;
	add.s64 	%rd12, %rd1, %rd11;
	ld.global.f32 	%f18, [%rd12];
	fma.rn.f32 	%f19, %f17, %f18, %f67;
	ld.global.f32 	%f20, [%rd52+-12];
	add.s64 	%rd14, %rd12, %rd13;
	ld.global.f32 	%f21, [%rd14];
	fma.rn.f32 	%f22, %f20, %f21, %f19;
	ld.global.f32 	%f23, [%rd52+-8];
	add.s64 	%rd15, %rd14, %rd13;
	ld.global.f32 	%f24, [%rd15];
	fma.rn.f32 	%f25, %f23, %f24, %f22;
	ld.global.f32 	%f26, [%rd52+-4];
	add.s64 	%rd16, %rd15, %rd13;
	ld.global.f32 	%f27, [%rd16];
	fma.rn.f32 	%f28, %f26, %f27, %f25;
	ld.global.f32 	%f29, [%rd52];
	add.s64 	%rd17, %rd16, %rd13;
	ld.global.f32 	%f30, [%rd17];
	fma.rn.f32 	%f31, %f29, %f30, %f28;
	ld.global.f32 	%f32, [%rd52+4];
	add.s64 	%rd18, %rd17, %rd13;
	ld.global.f32 	%f33, [%rd18];
	fma.rn.f32 	%f34, %f32, %f33, %f31;
	ld.global.f32 	%f35, [%rd52+8];
	add.s64 	%rd19, %rd18, %rd13;
	ld.global.f32 	%f36, [%rd19];
	fma.rn.f32 	%f37, %f35, %f36, %f34;
	ld.global.f32 	%f38, [%rd52+12];
	add.s64 	%rd20, %rd19, %rd13;
	ld.global.f32 	%f39, [%rd20];
	fma.rn.f32 	%f67, %f38, %f39, %f37;
	add.s32 	%r37, %r37, 8;
	add.s32 	%r36, %r36, %r7;
	add.s64 	%rd52, %rd52, 32;
	setp.ne.s32 	%p6, %r37, 0;
	@%p6 bra 	$L__BB0_4;
$L__BB0_5:
	setp.eq.s32 	%p7, %r4, 0;
	@%p7 bra 	$L__BB0_13;
	and.b32  	%r13, %r18, 3;
	setp.lt.u32 	%p8, %r4, 4;
	@%p8 bra 	$L__BB0_8;
	add.s32 	%r28, %r39, %r3;
	mul.wide.u32 	%rd21, %r28, 4;
	add.s64 	%rd22, %rd2, %rd21;
	ld.global.f32 	%f41, [%rd22];
	mad.lo.s32 	%r29, %r39, %r19, %r2;
	mul.wide.s32 	%rd23, %r29, 4;
	add.s64 	%rd24, %rd1, %rd23;
	ld.global.f32 	%f42, [%rd24];
	fma.rn.f32 	%f43, %f41, %f42, %f67;
	cvt.u64.u32 	%rd25, %r3;
	cvt.u64.u32 	%rd26, %r39;
	add.s64 	%rd27, %rd26, %rd25;
	shl.b64 	%rd28, %rd27, 2;
	add.s64 	%rd29, %rd2, %rd28;
	ld.global.f32 	%f44, [%rd29+4];
	mul.wide.s32 	%rd30, %r19, 4;
	add.s64 	%rd31, %rd24, %rd30;
	ld.global.f32 	%f45, [%rd31];
	fma.rn.f32 	%f46, %f44, %f45, %f43;
	ld.global.f32 	%f47, [%rd29+8];
	add.s64 	%rd32, %rd31, %rd30;
	ld.global.f32 	%f48, [%rd32];
	fma.rn.f32 	%f49, %f47, %f48, %f46;
	ld.global.f32 	%f50, [%rd29+12];
	add.s64 	%rd33, %rd32, %rd30;
	ld.global.f32 	%f51, [%rd33];
	fma.rn.f32 	%f67, %f50, %f51, %f49;
	add.s32 	%r39, %r39, 4;
$L__BB0_8:
	setp.eq.s32 	%p9, %r13, 0;
	@%p9 bra 	$L__BB0_13;
	setp.eq.s32 	%p10, %r13, 1;
	@%p10 bra 	$L__BB0_11;
	add.s32 	%r30, %r39, %r3;
	mul.wide.u32 	%rd34, %r30, 4;
	add.s64 	%rd35, %rd2, %rd34;
	ld.global.f32 	%f53, [%rd35];
	mad.lo.s32 	%r31, %r39, %r19, %r2;
	mul.wide.s32 	%rd36, %r31, 4;
	add.s64 	%rd37, %rd1, %rd36;
	ld.global.f32 	%f54, [%rd37];
	fma.rn.f32 	%f55, %f53, %f54, %f67;
	cvt.u64.u32 	%rd38, %r3;
	cvt.u64.u32 	%rd39, %r39;
	add.s64 	%rd40, %rd39, %rd38;
	shl.b64 	%rd41, %rd40, 2;
	add.s64 	%rd42, %rd2, %rd41;
	ld.global.f32 	%f56, [%rd42+4];
	mul.wide.s32 	%rd43, %r19, 4;
	add.s64 	%rd44, %rd37, %rd43;
	ld.global.f32 	%f57, [%rd44];
	fma.rn.f32 	%f67, %f56, %f57, %f55;
	add.s32 	%r39, %r39, 2;
$L__BB0_11:
	and.b32  	%r32, %r18, 1;
	setp.eq.b32 	%p11, %r32, 1;
	not.pred 	%p12, %p11;
	@%p12 bra 	$L__BB0_13;
	add.s32 	%r33, %r39, %r3;
	mul.wide.u32 	%rd45, %r33, 4;
	add.s64 	%rd46, %rd2, %rd45;
	ld.global.f32 	%f58, [%rd46];
	mad.lo.s32 	%r34, %r39, %r19, %r2;
	mul.wide.s32 	%rd47, %r34, 4;
	add.s64 	%rd48, %rd1, %rd47;
	ld.global.f32 	%f59, [%rd48];
	fma.rn.f32 	%f67, %f58, %f59, %f67;
$L__BB0_13:
	mad.lo.s32 	%r35, %r19, %r1, %r2;
	cvta.to.global.u64 	%rd49, %rd6;
	mul.wide.s32 	%rd50, %r35, 4;
	add.s64 	%rd51, %rd49, %rd50;
	st.global.f32 	[%rd51], %f67;
$L__BB0_14:
	ret;

}


// ===== COMPILED SASS (sm_100) =====

	.target	sm_100

	.elftype	@"ET_EXEC"


//--------------------- .note.nv.tkinfo           --------------------------
	.section	.note.nv.tkinfo,"",@"SHT_NOTE"
	.sectionflags	@"SHF_NOTE_NV_TKINFO"
	.tkinfo
        /*0018*/ 	.word	0x00000002
        /*0030*/ 	.string	""
        /*0030*/ 	.string	"ptxas"
        /*0030*/ 	.string	"Cuda compilation tools, release 13.0, V13.0.88"
        /*0030*/ 	.string	"Build cuda_13.0.r13.0/compiler.36424714_0"
        /*0030*/ 	.string	"-arch sm_100 -m 64 "



//--------------------- .note.nv.cuinfo           --------------------------
	.section	.note.nv.cuinfo,"",@"SHT_NOTE"
	.sectionflags	@"SHF_NOTE_NV_CUINFO"
        /*0018*/ 	.short	0x0002
        /*001a*/ 	.short	0x0064
        /*001c*/ 	.short	0x0082
	.zero		2


//--------------------- .nv.info                  --------------------------
	.section	.nv.info,"",@"SHT_CUDA_INFO"
	.align	4


	//----- nvinfo : EIATTR_REGCOUNT
	.align		4
        /*0000*/ 	.byte	0x04, 0x2f
        /*0002*/ 	.short	(.L_1 - .L_0)
	.align		4
.L_0:
        /*0004*/ 	.word	index@(_Z13matmul_kernelPfS_S_iii)
        /*0008*/ 	.word	0x00000020


	//----- nvinfo : EIATTR_FRAME_SIZE
	.align		4
.L_1:
        /*000c*/ 	.byte	0x04, 0x11
        /*000e*/ 	.short	(.L_3 - .L_2)
	.align		4
.L_2:
        /*0010*/ 	.word	index@(_Z13matmul_kernelPfS_S_iii)
        /*0014*/ 	.word	0x00000000


	//----- nvinfo : EIATTR_MIN_STACK_SIZE
	.align		4
.L_3:
        /*0018*/ 	.byte	0x04, 0x12
        /*001a*/ 	.short	(.L_5 - .L_4)
	.align		4
.L_4:
        /*001c*/ 	.word	index@(_Z13matmul_kernelPfS_S_iii)
        /*0020*/ 	.word	0x00000000
.L_5:


//--------------------- .nv.compat                --------------------------
	.section	.nv.compat,"",@"SHT_CUDA_COMPAT_INFO"
	.align	4
        /*0000*/ 	.byte	0x02, 0x09, 0x00, 0x00, 0x02, 0x02, 0x01, 0x00, 0x02, 0x05, 0x05, 0x00, 0x03, 0x07, 0x01, 0x01
        /*0010*/ 	.byte	0x02, 0x03, 0x00, 0x00, 0x02, 0x06, 0x01, 0x00, 0x04, 0x0b, 0x08, 0x00, 0x09, 0x00, 0x00, 0x00
        /*0020*/ 	.byte	0x00, 0x00, 0x00, 0x00


//--------------------- .nv.info._Z13matmul_kernelPfS_S_iii --------------------------
	.section	.nv.info._Z13matmul_kernelPfS_S_iii,"",@"SHT_CUDA_INFO"
	.sectionflags	@""
	.align	4


	//----- nvinfo : EIATTR_CUDA_API_VERSION
	.align		4
        /*0000*/ 	.byte	0x04, 0x37
        /*0002*/ 	.short	(.L_7 - .L_6)
.L_6:
        /*0004*/ 	.word	0x00000082


	//----- nvinfo : EIATTR_KPARAM_INFO
	.align		4
.L_7:
        /*0008*/ 	.byte	0x04, 0x17
        /*000a*/ 	.short	(.L_9 - .L_8)
.L_8:
        /*000c*/ 	.word	0x00000000
        /*0010*/ 	.short	0x0005
        /*0012*/ 	.short	0x0020
        /*0014*/ 	.byte	0x00, 0xf0, 0x11, 0x00


	//----- nvinfo : EIATTR_KPARAM_INFO
	.align		4
.L_9:
        /*0018*/ 	.byte	0x04, 0x17
        /*001a*/ 	.short	(.L_11 - .L_10)
.L_10:
        /*001c*/ 	.word	0x00000000
        /*0020*/ 	.short	0x0004
        /*0022*/ 	.short	0x001c
        /*0024*/ 	.byte	0x00, 0xf0, 0x11, 0x00


	//----- nvinfo : EIATTR_KPARAM_INFO
	.align		4
.L_11:
        /*0028*/ 	.byte	0x04, 0x17
        /*002a*/ 	.short	(.L_13 - .L_12)
.L_12:
        /*002c*/ 	.word	0x00000000
        /*0030*/ 	.short	0x0003
        /*0032*/ 	.short	0x0018
        /*0034*/ 	.byte	0x00, 0xf0, 0x11, 0x00


	//----- nvinfo : EIATTR_KPARAM_INFO
	.align		4
.L_13:
        /*0038*/ 	.byte	0x04, 0x17
        /*003a*/ 	.short	(.L_15 - .L_14)
.L_14:
        /*003c*/ 	.word	0x00000000
        /*0040*/ 	.short	0x0002
        /*0042*/ 	.short	0x0010
        /*0044*/ 	.byte	0x00, 0xf5, 0x21, 0x00


	//----- nvinfo : EIATTR_KPARAM_INFO
	.align		4
.L_15:
        /*0048*/ 	.byte	0x04, 0x17
        /*004a*/ 	.short	(.L_17 - .L_16)
.L_16:
        /*004c*/ 	.word	0x00000000
        /*0050*/ 	.short	0x0001
        /*0052*/ 	.short	0x0008
        /*0054*/ 	.byte	0x00, 0xf5, 0x21, 0x00


	//----- nvinfo : EIATTR_KPARAM_INFO
	.align		4
.L_17:
        /*0058*/ 	.byte	0x04, 0x17
        /*005a*/ 	.short	(.L_19 - .L_18)
.L_18:
        /*005c*/ 	.word	0x00000000
        /*0060*/ 	.short	0x0000
        /*0062*/ 	.short	0x0000
        /*0064*/ 	.byte	0x00, 0xf5, 0x21, 0x00


	//----- nvinfo : EIATTR_SPARSE_MMA_MASK
	.align		4
.L_19:
        /*0068*/ 	.byte	0x03, 0x50
        /*006a*/ 	.short	0x0000


	//----- nvinfo : EIATTR_MAXREG_COUNT
	.align		4
        /*006c*/ 	.byte	0x03, 0x1b
        /*006e*/ 	.short	0x00ff


	//----- nvinfo : EIATTR_MERCURY_ISA_VERSION
	.align		4
        /*0070*/ 	.byte	0x03, 0x5f
        /*0072*/ 	.short	0x0101


	//----- nvinfo : EIATTR_VRC_CTA_INIT_COUNT
	.align		4
        /*0074*/ 	.byte	0x02, 0x4a
	.zero		1
	.zero		1


	//----- nvinfo : EIATTR_EXIT_INSTR_OFFSETS
	.align		4
        /*0078*/ 	.byte	0x04, 0x1c
        /*007a*/ 	.short	(.L_21 - .L_20)


	//   ....[0]....
.L_20:
        /*007c*/ 	.word	0x000000d0


	//   ....[1]....
        /*0080*/ 	.word	0x000008f0


	//----- nvinfo : EIATTR_CBANK_PARAM_SIZE
	.align		4
.L_21:
        /*0084*/ 	.byte	0x03, 0x19
        /*0086*/ 	.short	0x0024


	//----- nvinfo : EIATTR_PARAM_CBANK
	.align		4
        /*0088*/ 	.byte	0x04, 0x0a
        /*008a*/ 	.short	(.L_23 - .L_22)
	.align		4
.L_22:
        /*008c*/ 	.word	index@(.nv.constant0._Z13matmul_kernelPfS_S_iii)
        /*0090*/ 	.short	0x0380
        /*0092*/ 	.short	0x0024


	//----- nvinfo : EIATTR_SW_WAR
	.align		4
.L_23:
        /*0094*/ 	.byte	0x04, 0x36
        /*0096*/ 	.short	(.L_25 - .L_24)
.L_24:
        /*0098*/ 	.word	0x00000008
.L_25:


//--------------------- .nv.callgraph             --------------------------
	.section	.nv.callgraph,"",@"SHT_CUDA_CALLGRAPH"
	.align	4
	.sectionentsize	8
	.align		4
        /*0000*/ 	.word	0x00000000
	.align		4
        /*0004*/ 	.word	0xffffffff
	.align		4
        /*0008*/ 	.word	0x00000000
	.align		4
        /*000c*/ 	.word	0xfffffffe
	.align		4
        /*0010*/ 	.word	0x00000000
	.align		4
        /*0014*/ 	.word	0xfffffffd
	.align		4
        /*0018*/ 	.word	0x00000000
	.align		4
        /*001c*/ 	.word	0xfffffffc


//--------------------- .text._Z13matmul_kernelPfS_S_iii --------------------------
	.section	.text._Z13matmul_kernelPfS_S_iii,"ax",@progbits
	.align	128
        .global         _Z13matmul_kernelPfS_S_iii
        .type           _Z13matmul_kernelPfS_S_iii,@function
        .size           _Z13matmul_kernelPfS_S_iii,(.L_x_5 - _Z13matmul_kernelPfS_S_iii)
        .other          _Z13matmul_kernelPfS_S_iii,@"STO_CUDA_ENTRY STV_DEFAULT"
_Z13matmul_kernelPfS_S_iii:
.text._Z13matmul_kernelPfS_S_iii:
[----:B------:R-:W-:Y:S01]  /*0000*/  LDC R1, c[0x0][0x37c] ;  /* 0x0000df00ff017b82 */ /* 0x000fe20000000800 */
[----:B------:R-:W0:Y:S07]  /*0010*/  S2R R5, SR_TID.X ;  /* 0x0000000000057919 */ /* 0x000e2e0000002100 */
[----:B------:R-:W1:Y:S01]  /*0020*/  LDC R16, c[0x0][0x364] ;  /* 0x0000d900ff107b82 */ /* 0x000e620000000800 */
[----:B------:R-:W2:Y:S01]  /*0030*/  LDCU UR6, c[0x0][0x398] ;  /* 0x00007300ff0677ac */ /* 0x000ea20008000800 */
[----:B------:R-:W1:Y:S06]  /*0040*/  S2R R3, SR_TID.Y ;  /* 0x0000000000037919 */ /* 0x000e6c0000002200 */
[----:B------:R-:W0:Y:S08]  /*0050*/  S2UR UR5, SR_CTAID.X ;  /* 0x00000000000579c3 */ /* 0x000e300000002500 */
[----:B------:R-:W0:Y:S08]  /*0060*/  LDC R0, c[0x0][0x360] ;  /* 0x0000d800ff007b82 */ /* 0x000e300000000800 */
[----:B------:R-:W1:Y:S08]  /*0070*/  S2UR UR4, SR_CTAID.Y ;  /* 0x00000000000479c3 */ /* 0x000e700000002600 */
[----:B------:R-:W3:Y:S01]  /*0080*/  LDC R17, c[0x0][0x3a0] ;  /* 0x0000e800ff117b82 */ /* 0x000ee20000000800 */
[----:B0-----:R-:W-:-:S02]  /*0090*/  IMAD R0, R0, UR5, R5 ;  /* 0x0000000500007c24 */ /* 0x001fc4000f8e0205 */
[----:B-1----:R-:W-:-:S03]  /*00a0*/  IMAD R16, R16, UR4, R3 ;  /* 0x0000000410107c24 */ /* 0x002fc6000f8e0203 */
[----:B---3--:R-:W-:-:S04]  /*00b0*/  ISETP.GE.AND P0, PT, R0, R17, PT ;  /* 0x000000110000720c */ /* 0x008fc80003f06270 */
[----:B--2---:R-:W-:-:S13]  /*00c0*/  ISETP.GE.OR P0, PT, R16, UR6, P0 ;  /* 0x0000000610007c0c */ /* 0x004fda0008706670 */
[----:B------:R-:W-:Y:S05]  /*00d0*/  @P0 EXIT ;  /* 0x000000000000094d */ /* 0x000fea0003800000 */
[----:B------:R-:W0:Y:S01]  /*00e0*/  LDC R19, c[0x0][0x39c] ;  /* 0x0000e700ff137b82 */ /* 0x000e220000000800 */
[----:B------:R-:W1:Y:S01]  /*00f0*/  LDCU.64 UR4, c[0x0][0x358] ;  /* 0x00006b00ff0477ac */ /* 0x000e620008000a00 */
[----:B------:R-:W-:Y:S01]  /*0100*/  HFMA2 R24, -RZ, RZ, 0, 0 ;  /* 0x00000000ff187431 */ /* 0x000fe200000001ff */
[----:B0-----:R-:W-:-:S13]  /*0110*/  ISETP.GE.AND P0, PT, R19, 0x1, PT ;  /* 0x000000011300780c */ /* 0x001fda0003f06270 */
[----:B-1----:R-:W-:Y:S05]  /*0120*/  @!P0 BRA `(.L_x_0) ;  /* 0x0000000400e08947 */ /* 0x002fea0003800000 */
[C---:B------:R-:W-:Y:S01]  /*0130*/  ISETP.GE.U32.AND P1, PT, R19.reuse, 0x8, PT ;  /* 0x000000081300780c */ /* 0x040fe20003f26070 */
[----:B------:R-:W-:Y:S01]  /*0140*/  IMAD R20, R16, R19, RZ ;  /* 0x0000001310147224 */ /* 0x000fe200078e02ff */
[----:B------:R-:W-:Y:S02]  /*0150*/  LOP3.LUT R27, R19, 0x7, RZ, 0xc0, !PT ;  /* 0x00000007131b7812 */ /* 0x000fe400078ec0ff */
[----:B------:R-:W-:Y:S02]  /*0160*/  MOV R24, RZ ;  /* 0x000000ff00187202 */ /* 0x000fe40000000f00 */
[----:B------:R-:W-:Y:S02]  /*0170*/  ISETP.NE.AND P0, PT, R27, RZ, PT ;  /* 0x000000ff1b00720c */ /* 0x000fe40003f05270 */
[----:B------:R-:W-:-:S05]  /*0180*/  MOV R21, RZ ;  /* 0x000000ff00157202 */ /* 0x000fca0000000f00 */
[----:B------:R-:W-:Y:S06]  /*0190*/  @!P1 BRA `(.L_x_1) ;  /* 0x0000000000c49947 */ /* 0x000fec0003800000 */
[----:B------:R-:W0:Y:S01]  /*01a0*/  LDC.64 R2, c[0x0][0x380] ;  /* 0x0000e000ff027b82 */ /* 0x000e220000000a00 */
[----:B------:R-:W-:Y:S02]  /*01b0*/  LOP3.LUT R21, R19, 0x7ffffff8, RZ, 0xc0, !PT ;  /* 0x7ffffff813157812 */ /* 0x000fe400078ec0ff */
[----:B------:R-:W-:Y:S02]  /*01c0*/  MOV R24, RZ ;  /* 0x000000ff00187202 */ /* 0x000fe40000000f00 */
[----:B------:R-:W-:Y:S02]  /*01d0*/  MOV R18, R0 ;  /* 0x0000000000127202 */ /* 0x000fe40000000f00 */
[----:B------:R-:W-:Y:S01]  /*01e0*/  IADD3 R22, PT, PT, -R21, RZ, RZ ;  /* 0x000000ff15167210 */ /* 0x000fe20007ffe1ff */
[----:B0-----:R-:W-:-:S03]  /*01f0*/  IMAD.WIDE.U32 R2, R20, 0x4, R2 ;  /* 0x0000000414027825 */ /* 0x001fc600078e0002 */
[----:B------:R-:W-:-:S04]  /*0200*/  IADD3 R4, P1, PT, R2, 0x10, RZ ;  /* 0x0000001002047810 */ /* 0x000fc80007f3e0ff */
[----:B------:R-:W-:-:S09]  /*0210*/  IADD3.X R5, PT, PT, RZ, R3, RZ, P1, !PT ;  /* 0x00000003ff057210 */ /* 0x000fd20000ffe4ff */
.L_x_2:
[----:B------:R-:W0:Y:S01]  /*0220*/  LDC.64 R14, c[0x0][0x388] ;  /* 0x0000e200ff0e7b82 */ /* 0x000e220000000a00 */
[----:B------:R-:W-:Y:S02]  /*0230*/  MOV R2, R4 ;  /* 0x0000000400027202 */ /* 0x000fe40000000f00 */
[----:B------:R-:W-:-:S05]  /*0240*/  MOV R3, R5 ;  /* 0x0000000500037202 */ /* 0x000fca0000000f00 */
[----:B------:R-:W2:Y:S04]  /*0250*/  LDG.E R25, desc[UR4][R2.64+-0x10] ;  /* 0xfffff00402197981 */ /* 0x000ea8000c1e1900 */
[----:B------:R-:W3:Y:S04]  /*0260*/  LDG.E R23, desc[UR4][R2.64+-0xc] ;  /* 0xfffff40402177981 */ /* 0x000ee8000c1e1900 */
[----:B------:R-:W4:Y:S04]  /*0270*/  LDG.E R29, desc[UR4][R2.64+-0x8] ;  /* 0xfffff804021d7981 */ /* 0x000f28000c1e1900 */
[----:B------:R-:W5:Y:S01]  /*0280*/  LDG.E R28, desc[UR4][R2.64+-0x4] ;  /* 0xfffffc04021c7981 */ /* 0x000f62000c1e1900 */
[----:B0-----:R-:W-:-:S05]  /*0290*/  IMAD.WIDE R14, R18, 0x4, R14 ;  /* 0x00000004120e7825 */ /* 0x001fca00078e020e */
[----:B------:R0:W2:Y:S01]  /*02a0*/  LDG.E R26, desc[UR4][R14.64] ;  /* 0x000000040e1a7981 */ /* 0x0000a2000c1e1900 */
[----:B------:R-:W-:-:S04]  /*02b0*/  IMAD.WIDE R12, R17, 0x4, R14 ;  /* 0x00000004110c7825 */ /* 0x000fc800078e020e */
[C---:B------:R-:W-:Y:S02]  /*02c0*/  IMAD.WIDE R4, R17.reuse, 0x4, R12 ;  /* 0x0000000411047825 */ /* 0x040fe400078e020c */
[----:B------:R-:W3:Y:S02]  /*02d0*/  LDG.E R12, desc[UR4][R12.64] ;  /* 0x000000040c0c7981 */ /* 0x000ee4000c1e1900 */
[C---:B------:R-:W-:Y:S02]  /*02e0*/  IMAD.WIDE R8, R17.reuse, 0x4, R4 ;  /* 0x0000000411087825 */ /* 0x040fe400078e0204 */
[----:B------:R-:W4:Y:S02]  /*02f0*/  LDG.E R4, desc[UR4][R4.64] ;  /* 0x0000000404047981 */ /* 0x000f24000c1e1900 */
[C---:B------:R-:W-:Y:S02]  /*0300*/  IMAD.WIDE R6, R17.reuse, 0x4, R8 ;  /* 0x0000000411067825 */ /* 0x040fe400078e0208 */
[----:B------:R-:W5:Y:S02]  /*0310*/  LDG.E R8, desc[UR4][R8.64] ;  /* 0x0000000408087981 */ /* 0x000f64000c1e1900 */
[----:B------:R-:W-:-:S02]  /*0320*/  IMAD.WIDE R10, R17, 0x4, R6 ;  /* 0x00000004110a7825 */ /* 0x000fc400078e0206 */
[----:B------:R-:W5:Y:S04]  /*0330*/  LDG.E R5, desc[UR4][R2.64] ;  /* 0x0000000402057981 */ /* 0x000f68000c1e1900 */
[----:B------:R-:W5:Y:S01]  /*0340*/  LDG.E R6, desc[UR4][R6.64] ;  /* 0x0000000406067981 */ /* 0x000f62000c1e1900 */
[----:B0-----:R-:W-:-:S03]  /*0350*/  IMAD.WIDE R14, R17, 0x4, R10 ;  /* 0x00000004110e7825 */ /* 0x001fc600078e020a */
[----:B------:R-:W5:Y:S04]  /*0360*/  LDG.E R10, desc[UR4][R10.64] ;  /* 0x000000040a0a7981 */ /* 0x000f68000c1e1900 */
[----:B------:R-:W5:Y:S04]  /*0370*/  LDG.E R13, desc[UR4][R14.64] ;  /* 0x000000040e0d7981 */ /* 0x000f68000c1e1900 */
[----:B------:R-:W5:Y:S04]  /*0380*/  LDG.E R7, desc[UR4][R2.64+0x4] ;  /* 0x0000040402077981 */ /* 0x000f68000c1e1900 */
[----:B------:R-:W5:Y:S01]  /*0390*/  LDG.E R9, desc[UR4][R2.64+0xc] ;  /* 0x00000c0402097981 */ /* 0x000f62000c1e1900 */
[----:B--2---:R-:W-:Y:S01]  /*03a0*/  FFMA R26, R25, R26, R24 ;  /* 0x0000001a191a7223 */ /* 0x004fe20000000018 */
[----:B------:R-:W-:-:S02]  /*03b0*/  IMAD.WIDE R24, R17, 0x4, R14 ;  /* 0x0000000411187825 */ /* 0x000fc400078e020e */
[----:B------:R-:W2:Y:S04]  /*03c0*/  LDG.E R14, desc[UR4][R2.64+0x8] ;  /* 0x00000804020e7981 */ /* 0x000ea8000c1e1900 */
[----:B------:R-:W2:Y:S01]  /*03d0*/  LDG.E R24, desc[UR4][R24.64] ;  /* 0x0000000418187981 */ /* 0x000ea2000c1e1900 */
[----:B---3--:R-:W-:Y:S01]  /*03e0*/  FFMA R12, R23, R12, R26 ;  /* 0x0000000c170c7223 */ /* 0x008fe2000000001a */
[----:B------:R-:W-:-:S03]  /*03f0*/  IADD3 R22, PT, PT, R22, 0x8, RZ ;  /* 0x0000000816167810 */ /* 0x000fc60007ffe0ff */
[----:B----4-:R-:W-:Y:S01]  /*0400*/  FFMA R29, R29, R4, R12 ;  /* 0x000000041d1d7223 */ /* 0x010fe2000000000c */
[----:B------:R-:W-:-:S03]  /*0410*/  ISETP.NE.AND P1, PT, R22, RZ, PT ;  /* 0x000000ff1600720c */ /* 0x000fc60003f25270 */
[----:B-----5:R-:W-:Y:S01]  /*0420*/  FFMA R8, R28, R8, R29 ;  /* 0x000000081c087223 */ /* 0x020fe2000000001d */
[----:B------:R-:W-:-:S03]  /*0430*/  IADD3 R4, P2, PT, R2, 0x20, RZ ;  /* 0x0000002002047810 */ /* 0x000fc60007f5e0ff */
[----:B------:R-:W-:Y:S01]  /*0440*/  FFMA R6, R5, R6, R8 ;  /* 0x0000000605067223 */ /* 0x000fe20000000008 */
[----:B------:R-:W-:Y:S02]  /*0450*/  IADD3.X R5, PT, PT, RZ, R3, RZ, P2, !PT ;  /* 0x00000003ff057210 */ /* 0x000fe400017fe4ff */
[----:B------:R-:W-:Y:S01]  /*0460*/  LEA R18, R17, R18, 0x3 ;  /* 0x0000001211127211 */ /* 0x000fe200078e18ff */
[----:B------:R-:W-:-:S04]  /*0470*/  FFMA R7, R7, R10, R6 ;  /* 0x0000000a07077223 */ /* 0x000fc80000000006 */
[----:B--2---:R-:W-:-:S04]  /*0480*/  FFMA R14, R14, R13, R7 ;  /* 0x0000000d0e0e7223 */ /* 0x004fc80000000007 */
[----:B------:R-:W-:Y:S01]  /*0490*/  FFMA R24, R9, R24, R14 ;  /* 0x0000001809187223 */ /* 0x000fe2000000000e */
[----:B------:R-:W-:Y:S06]  /*04a0*/  @P1 BRA `(.L_x_2) ;  /* 0xfffffffc005c1947 */ /* 0x000fec000383ffff */
.L_x_1:
[----:B------:R-:W-:Y:S05]  /*04b0*/  @!P0 BRA `(.L_x_0) ;  /* 0x0000000000fc8947 */ /* 0x000fea0003800000 */
[----:B------:R-:W-:Y:S02]  /*04c0*/  ISETP.GE.U32.AND P1, PT, R27, 0x4, PT ;  /* 0x000000041b00780c */ /* 0x000fe40003f26070 */
[----:B------:R-:W-:-:S04]  /*04d0*/  LOP3.LUT R14, R19, 0x3, RZ, 0xc0, !PT ;  /* 0x00000003130e7812 */ /* 0x000fc800078ec0ff */
[----:B------:R-:W-:-:S07]  /*04e0*/  ISETP.NE.AND P0, PT, R14, RZ, PT ;  /* 0x000000ff0e00720c */ /* 0x000fce0003f05270 */
[----:B------:R-:W-:Y:S06]  /*04f0*/  @!P1 BRA `(.L_x_3) ;  /* 0x00000000006c9947 */ /* 0x000fec0003800000 */
[----:B------:R-:W0:Y:S01]  /*0500*/  LDC.64 R4, c[0x0][0x388] ;  /* 0x0000e200ff047b82 */ /* 0x000e220000000a00 */
[----:B------:R-:W1:Y:S01]  /*0510*/  LDCU.64 UR6, c[0x0][0x380] ;  /* 0x00007000ff0677ac */ /* 0x000e620008000a00 */
[----:B------:R-:W-:Y:S01]  /*0520*/  IMAD R7, R21, R17, R0 ;  /* 0x0000001115077224 */ /* 0x000fe200078e0200 */
[CC--:B------:R-:W-:Y:S02]  /*0530*/  IADD3 R3, PT, PT, R20.reuse, R21.reuse, RZ ;  /* 0x0000001514037210 */ /* 0x0c0fe40007ffe0ff */
[----:B------:R-:W-:-:S03]  /*0540*/  IADD3 R8, P1, PT, R20, R21, RZ ;  /* 0x0000001514087210 */ /* 0x000fc60007f3e0ff */
[----:B------:R-:W2:Y:S01]  /*0550*/  LDC.64 R12, c[0x0][0x380] ;  /* 0x0000e000ff0c7b82 */ /* 0x000ea20000000a00 */
[----:B0-----:R-:W-:-:S04]  /*0560*/  IMAD.WIDE R4, R7, 0x4, R4 ;  /* 0x0000000407047825 */ /* 0x001fc800078e0204 */
[----:B------:R-:W-:Y:S02]  /*0570*/  IMAD.WIDE R6, R17, 0x4, R4 ;  /* 0x0000000411067825 */ /* 0x000fe400078e0204 */
[----:B------:R-:W3:Y:S02]  /*0580*/  LDG.E R4, desc[UR4][R4.64] ;  /* 0x0000000404047981 */ /* 0x000ee4000c1e1900 */
[----:B--2---:R-:W-:Y:S01]  /*0590*/  IMAD.WIDE.U32 R12, R3, 0x4, R12 ;  /* 0x00000004030c7825 */ /* 0x004fe200078e000c */
[----:B------:R-:W-:Y:S02]  /*05a0*/  IADD3.X R3, PT, PT, RZ, RZ, RZ, P1, !PT ;  /* 0x000000ffff037210 */ /* 0x000fe40000ffe4ff */
[----:B-1----:R-:W-:-:S03]  /*05b0*/  LEA R2, P1, R8, UR6, 0x2 ;  /* 0x0000000608027c11 */ /* 0x002fc6000f8210ff */
[----:B------:R-:W3:Y:S01]  /*05c0*/  LDG.E R13, desc[UR4][R12.64] ;  /* 0x000000040c0d7981 */ /* 0x000ee2000c1e1900 */
[----:B------:R-:W-:Y:S01]  /*05d0*/  LEA.HI.X R3, R8, UR7, R3, 0x2, P1 ;  /* 0x0000000708037c11 */ /* 0x000fe200088f1403 */
[C---:B------:R-:W-:Y:S02]  /*05e0*/  IMAD.WIDE R8, R17.reuse, 0x4, R6 ;  /* 0x0000000411087825 */ /* 0x040fe400078e0206 */
[----:B------:R-:W2:Y:S04]  /*05f0*/  LDG.E R6, desc[UR4][R6.64] ;  /* 0x0000000406067981 */ /* 0x000ea8000c1e1900 */
[----:B------:R-:W2:Y:S01]  /*0600*/  LDG.E R15, desc[UR4][R2.64+0x4] ;  /* 0x00000404020f7981 */ /* 0x000ea2000c1e1900 */
[----:B------:R-:W-:-:S03]  /*0610*/  IMAD.WIDE R10, R17, 0x4, R8 ;  /* 0x00000004110a7825 */ /* 0x000fc600078e0208 */
[----:B------:R-:W4:Y:S04]  /*0620*/  LDG.E R22, desc[UR4][R8.64] ;  /* 0x0000000408167981 */ /* 0x000f28000c1e1900 */
[----:B------:R-:W4:Y:S04]  /*0630*/  LDG.E R18, desc[UR4][R2.64+0x8] ;  /* 0x0000080402127981 */ /* 0x000f28000c1e1900 */
[----:B------:R-:W5:Y:S04]  /*0640*/  LDG.E R26, desc[UR4][R2.64+0xc] ;  /* 0x00000c04021a7981 */ /* 0x000f68000c1e1900 */
[----:B------:R-:W5:Y:S01]  /*0650*/  LDG.E R10, desc[UR4][R10.64] ;  /* 0x000000040a0a7981 */ /* 0x000f62000c1e1900 */
[----:B------:R-:W-:Y:S01]  /*0660*/  IADD3 R21, PT, PT, R21, 0x4, RZ ;  /* 0x0000000415157810 */ /* 0x000fe20007ffe0ff */
[----:B---3--:R-:W-:-:S04]  /*0670*/  FFMA R24, R13, R4, R24 ;  /* 0x000000040d187223 */ /* 0x008fc80000000018 */
[----:B--2---:R-:W-:-:S04]  /*0680*/  FFMA R15, R15, R6, R24 ;  /* 0x000000060f0f7223 */ /* 0x004fc80000000018 */
[----:B----4-:R-:W-:-:S04]  /*0690*/  FFMA R15, R18, R22, R15 ;  /* 0x00000016120f7223 */ /* 0x010fc8000000000f */
[----:B-----5:R-:W-:-:S07]  /*06a0*/  FFMA R24, R26, R10, R15 ;  /* 0x0000000a1a187223 */ /* 0x020fce000000000f */
.L_x_3:
[----:B------:R-:W-:Y:S05]  /*06b0*/  @!P0 BRA `(.L_x_0) ;  /* 0x00000000007c8947 */ /* 0x000fea0003800000 */
[----:B------:R-:W-:Y:S01]  /*06c0*/  ISETP.NE.AND P1, PT, R14, 0x1, PT ;  /* 0x000000010e00780c */ /* 0x000fe20003f25270 */
[----:B------:R-:W0:Y:S01]  /*06d0*/  LDC.64 R10, c[0x0][0x380] ;  /* 0x0000e000ff0a7b82 */ /* 0x000e220000000a00 */
[----:B------:R-:W-:-:S04]  /*06e0*/  LOP3.LUT R19, R19, 0x1, RZ, 0xc0, !PT ;  /* 0x0000000113137812 */ /* 0x000fc800078ec0ff */
[----:B------:R-:W-:-:S03]  /*06f0*/  ISETP.NE.U32.AND P0, PT, R19, 0x1, PT ;  /* 0x000000011300780c */ /* 0x000fc60003f05070 */
[----:B------:R-:W1:Y:S04]  /*0700*/  LDC.64 R8, c[0x0][0x388] ;  /* 0x0000e200ff087b82 */ /* 0x000e680000000a00 */
[CC--:B------:R-:W-:Y:S02]  /*0710*/  @P1 IADD3 R13, PT, PT, R20.reuse, R21.reuse, RZ ;  /* 0x00000015140d1210 */ /* 0x0c0fe40007ffe0ff */
[----:B------:R-:W-:Y:S02]  /*0720*/  @P1 IADD3 R12, P2, PT, R20, R21, RZ ;  /* 0x00000015140c1210 */ /* 0x000fe40007f5e0ff */
[----:B------:R-:W2:Y:S02]  /*0730*/  @P1 LDC.64 R2, c[0x0][0x380] ;  /* 0x0000e000ff021b82 */ /* 0x000ea40000000a00 */
[----:B------:R-:W-:-:S06]  /*0740*/  @P1 IADD3.X R14, PT, PT, RZ, RZ, RZ, P2, !PT ;  /* 0x000000ffff0e1210 */ /* 0x000fcc00017fe4ff */
[----:B------:R-:W3:Y:S01]  /*0750*/  LDC.64 R4, c[0x0][0x380] ;  /* 0x0000e000ff047b82 */ /* 0x000ee20000000a00 */
[----:B0-----:R-:W-:-:S04]  /*0760*/  @P1 IMAD.WIDE.U32 R10, R13, 0x4, R10 ;  /* 0x000000040d0a1825 */ /* 0x001fc800078e000a */
[C---:B------:R-:W-:Y:S01]  /*0770*/  @P1 IMAD R13, R21.reuse, R17, R0 ;  /* 0x00000011150d1224 */ /* 0x040fe200078e0200 */
[----:B------:R-:W-:Y:S01]  /*0780*/  @P1 IADD3 R21, PT, PT, R21, 0x2, RZ ;  /* 0x0000000215151810 */ /* 0x000fe20007ffe0ff */
[----:B------:R-:W4:Y:S01]  /*0790*/  @P1 LDG.E R11, desc[UR4][R10.64] ;  /* 0x000000040a0b1981 */ /* 0x000f22000c1e1900 */
[----:B------:R-:W0:Y:S01]  /*07a0*/  LDC.64 R6, c[0x0][0x388] ;  /* 0x0000e200ff067b82 */ /* 0x000e220000000a00 */
[----:B-1----:R-:W-:Y:S01]  /*07b0*/  @P1 IMAD.WIDE R8, R13, 0x4, R8 ;  /* 0x000000040d081825 */ /* 0x002fe200078e0208 */
[----:B------:R-:W-:Y:S02]  /*07c0*/  @!P0 IADD3 R15, PT, PT, R20, R21, RZ ;  /* 0x00000015140f8210 */ /* 0x000fe40007ffe0ff */
[----:B--2---:R-:W-:Y:S01]  /*07d0*/  @P1 LEA R2, P2, R12, R2, 0x2 ;  /* 0x000000020c021211 */ /* 0x004fe200078410ff */
[----:B------:R-:W-:-:S03]  /*07e0*/  @!P0 IMAD R21, R21, R17, R0 ;  /* 0x0000001115158224 */ /* 0x000fc600078e0200 */
[----:B------:R-:W-:Y:S01]  /*07f0*/  @P1 LEA.HI.X R3, R12, R3, R14, 0x2, P2 ;  /* 0x000000030c031211 */ /* 0x000fe200010f140e */
[----:B------:R-:W-:Y:S01]  /*0800*/  @P1 IMAD.WIDE R12, R17, 0x4, R8 ;  /* 0x00000004110c1825 */ /* 0x000fe200078e0208 */
[----:B------:R-:W4:Y:S03]  /*0810*/  @P1 LDG.E R14, desc[UR4][R8.64] ;  /* 0x00000004080e1981 */ /* 0x000f26000c1e1900 */
[----:B---3--:R-:W-:Y:S01]  /*0820*/  @!P0 IMAD.WIDE.U32 R4, R15, 0x4, R4 ;  /* 0x000000040f048825 */ /* 0x008fe200078e0004 */
[----:B------:R-:W2:Y:S04]  /*0830*/  @P1 LDG.E R2, desc[UR4][R2.64+0x4] ;  /* 0x0000040402021981 */ /* 0x000ea8000c1e1900 */
[----:B------:R-:W2:Y:S01]  /*0840*/  @P1 LDG.E R12, desc[UR4][R12.64] ;  /* 0x000000040c0c1981 */ /* 0x000ea2000c1e1900 */
[----:B0-----:R-:W-:-:S03]  /*0850*/  @!P0 IMAD.WIDE R6, R21, 0x4, R6 ;  /* 0x0000000415068825 */ /* 0x001fc600078e0206 */
[----:B------:R-:W3:Y:S04]  /*0860*/  @!P0 LDG.E R5, desc[UR4][R4.64] ;  /* 0x0000000404058981 */ /* 0x000ee8000c1e1900 */
[----:B------:R-:W3:Y:S01]  /*0870*/  @!P0 LDG.E R6, desc[UR4][R6.64] ;  /* 0x0000000406068981 */ /* 0x000ee2000c1e1900 */
[----:B----4-:R-:W-:-:S04]  /*0880*/  @P1 FFMA R11, R11, R14, R24 ;  /* 0x0000000e0b0b1223 */ /* 0x010fc80000000018 */
[----:B--2---:R-:W-:-:S04]  /*0890*/  @P1 FFMA R24, R2, R12, R11 ;  /* 0x0000000c02181223 */ /* 0x004fc8000000000b */
[----:B---3--:R-:W-:-:S07]  /*08a0*/  @!P0 FFMA R24, R5, R6, R24 ;  /* 0x0000000605188223 */ /* 0x008fce0000000018 */
.L_x_0:
[----:B------:R-:W0:Y:S01]  /*08b0*/  LDC.64 R2, c[0x0][0x390] ;  /* 0x0000e400ff027b82 */ /* 0x000e220000000a00 */
[----:B------:R-:W-:-:S04]  /*08c0*/  IMAD R17, R16, R17, R0 ;  /* 0x0000001110117224 */ /* 0x000fc800078e0200 */
[----:B0-----:R-:W-:-:S05]  /*08d0*/  IMAD.WIDE R2, R17, 0x4, R2 ;  /* 0x0000000411027825 */ /* 0x001fca00078e0202 */
[----:B------:R-:W-:Y:S01]  /*08e0*/  STG.E desc[UR4][R2.64], R24 ;  /* 0x0000001802007986 */ /* 0x000fe2000c101904 */
[----:B------:R-:W-:Y:S05]  /*08f0*/  EXIT ;  /* 0x000000000000794d */ /* 0x000fea0003800000 */
.L_x_4:
[----:B------:R-:W-:-:S00]  /*0900*/  BRA `(.L_x_4) ;  /* 0xfffffffc00fc7947 */ /* 0x000fc0000383ffff */
[----:B------:R-:W-:-:S00]  /*0910*/  NOP ;  /* 0x0000000000007918 */ /* 0x000fc00000000000 */
        /* <DEDUP_REMOVED lines=14> */
.L_x_5:


//--------------------- .nv.shared.reserved.0     --------------------------
	.section	.nv.shared.reserved.0,"aw",@nobits
	.weak		__nv_reservedSMEM_offset_0_alias
	.size		__nv_reservedSMEM_offset_0_alias, 0, 64
	.other		__nv_reservedSMEM_offset_0_alias,@"STO_CUDA_RESERVED_SHARED STV_DEFAULT"
__nv_reservedSMEM_offset_0_alias:
	.zero		0
	.zero		64


//--------------------- .nv.constant0._Z13matmul_kernelPfS_S_iii --------------------------
	.section	.nv.constant0._Z13matmul_kernelPfS_S_iii,"a",@progbits
	.sectionflags	@""
	.align	4
.nv.constant0._Z13matmul_kernelPfS_S_iii:
	.zero		932


//--------------------- SYMBOLS --------------------------

	.type		.nv.reservedSmem.offset0,@object
	.size		.nv.reservedSmem.offset0,0x4
